	.headerflags	@"EF_CUDA_TEXMODE_UNIFIED EF_CUDA_64BIT_ADDRESS EF_CUDA_ACCELERATORS EF_CUDA_SM90 EF_CUDA_VIRTUAL_SM(EF_CUDA_SM90)"
	.elftype	@"ET_EXEC"


//--------------------- .nv.info                  --------------------------
	.section	.nv.info,"",@"SHT_CUDA_INFO"
	.align	4


	//----- nvinfo : EIATTR_REGCOUNT
	.align		4
        /*0000*/ 	.byte	0x04, 0x2f
        /*0002*/ 	.short	(.L_1 - .L_0)
	.align		4
.L_0:
        /*0004*/ 	.word	index@(triton_poi_fused_convolution_relu_41)
        /*0008*/ 	.word	0x0000000c


	//----- nvinfo : EIATTR_MIN_STACK_SIZE
	.align		4
.L_1:
        /*000c*/ 	.byte	0x04, 0x12
        /*000e*/ 	.short	(.L_3 - .L_2)
	.align		4
.L_2:
        /*0010*/ 	.word	index@(triton_poi_fused_convolution_relu_41)
        /*0014*/ 	.word	0x00000000


	//----- nvinfo : EIATTR_FRAME_SIZE
	.align		4
.L_3:
        /*0018*/ 	.byte	0x04, 0x11
        /*001a*/ 	.short	(.L_5 - .L_4)
	.align		4
.L_4:
        /*001c*/ 	.word	index@(triton_poi_fused_convolution_relu_41)
        /*0020*/ 	.word	0x00000000


	//----- nvinfo : EIATTR_MIN_STACK_SIZE
	.align		4
.L_5:
        /*0024*/ 	.byte	0x04, 0x12
        /*0026*/ 	.short	(.L_7 - .L_6)
	.align		4
.L_6:
        /*0028*/ 	.word	index@(triton_poi_fused_convolution_relu_41)
        /*002c*/ 	.word	0x00000000
.L_7:


//--------------------- .nv.info.triton_poi_fused_convolution_relu_41 --------------------------
	.section	.nv.info.triton_poi_fused_convolution_relu_41,"",@"SHT_CUDA_INFO"
	.sectionflags	@""
	.align	4


	//----- nvinfo : EIATTR_CUDA_API_VERSION
	.align		4
        /*0000*/ 	.byte	0x04, 0x37
        /*0002*/ 	.short	(.L_9 - .L_8)
.L_8:
        /*0004*/ 	.word	0x0000007c


	//----- nvinfo : EIATTR_KPARAM_INFO
	.align		4
.L_9:
        /*0008*/ 	.byte	0x04, 0x17
        /*000a*/ 	.short	(.L_11 - .L_10)
.L_10:
        /*000c*/ 	.word	0x00000000
        /*0010*/ 	.short	0x0002
        /*0012*/ 	.short	0x0010
        /*0014*/ 	.byte	0x00, 0xf0, 0x11, 0x00


	//----- nvinfo : EIATTR_KPARAM_INFO
	.align		4
.L_11:
        /*0018*/ 	.byte	0x04, 0x17
        /*001a*/ 	.short	(.L_13 - .L_12)
.L_12:
        /*001c*/ 	.word	0x00000000
        /*0020*/ 	.short	0x0001
        /*0022*/ 	.short	0x0008
        /*0024*/ 	.byte	0x00, 0xf4, 0x21, 0x00


	//----- nvinfo : EIATTR_KPARAM_INFO
	.align		4
.L_13:
        /*0028*/ 	.byte	0x04, 0x17
        /*002a*/ 	.short	(.L_15 - .L_14)
.L_14:
        /*002c*/ 	.word	0x00000000
        /*0030*/ 	.short	0x0000
        /*0032*/ 	.short	0x0000
        /*0034*/ 	.byte	0x00, 0xf4, 0x21, 0x00


	//----- nvinfo : EIATTR_SPARSE_MMA_MASK
	.align		4
.L_15:
        /*0038*/ 	.byte	0x03, 0x50
        /*003a*/ 	.short	0x0000


	//----- nvinfo : EIATTR_MAXREG_COUNT
	.align		4
        /*003c*/ 	.byte	0x03, 0x1b
        /*003e*/ 	.short	0x00ff


	//----- nvinfo : EIATTR_EXIT_INSTR_OFFSETS
	.align		4
        /*0040*/ 	.byte	0x04, 0x1c
        /*0042*/ 	.short	(.L_17 - .L_16)


	//   ....[0]....
.L_16:
        /*0044*/ 	.word	0x000001a0


	//----- nvinfo : EIATTR_REQNTID
	.align		4
.L_17:
        /*0048*/ 	.byte	0x04, 0x10
        /*004a*/ 	.short	(.L_19 - .L_18)
.L_18:
        /*004c*/ 	.word	0x00000100
        /*0050*/ 	.word	0x00000001
        /*0054*/ 	.word	0x00000001


	//----- nvinfo : EIATTR_CBANK_PARAM_SIZE
	.align		4
.L_19:
        /*0058*/ 	.byte	0x03, 0x19
        /*005a*/ 	.short	0x0014


	//----- nvinfo : EIATTR_PARAM_CBANK
	.align		4
        /*005c*/ 	.byte	0x04, 0x0a
        /*005e*/ 	.short	(.L_21 - .L_20)
	.align		4
.L_20:
        /*0060*/ 	.word	index@(.nv.constant0.triton_poi_fused_convolution_relu_41)
        /*0064*/ 	.short	0x0210
        /*0066*/ 	.short	0x0014


	//----- nvinfo : EIATTR_SW_WAR
	.align		4
.L_21:
        /*0068*/ 	.byte	0x04, 0x36
        /*006a*/ 	.short	(.L_23 - .L_22)
.L_22:
        /*006c*/ 	.word	0x00000008
.L_23:


//--------------------- .nv.callgraph             --------------------------
	.section	.nv.callgraph,"",@"SHT_CUDA_CALLGRAPH"
	.align	4
	.sectionentsize	8
	.align		4
        /*0000*/ 	.word	0x00000000
	.align		4
        /*0004*/ 	.word	0xffffffff
	.align		4
        /*0008*/ 	.word	0x00000000
	.align		4
        /*000c*/ 	.word	0xfffffffe
	.align		4
        /*0010*/ 	.word	0x00000000
	.align		4
        /*0014*/ 	.word	0xfffffffd
	.align		4
        /*0018*/ 	.word	0x00000000
	.align		4
        /*001c*/ 	.word	0xfffffffc


//--------------------- .text.triton_poi_fused_convolution_relu_41 --------------------------
	.section	.text.triton_poi_fused_convolution_relu_41,"ax",@progbits
	.align	128
        .global         triton_poi_fused_convolution_relu_41
        .type           triton_poi_fused_convolution_relu_41,@function
        .size           triton_poi_fused_convolution_relu_41,(.L_x_1 - triton_poi_fused_convolution_relu_41)
        .other          triton_poi_fused_convolution_relu_41,@"STO_CUDA_ENTRY STV_DEFAULT"
triton_poi_fused_convolution_relu_41:
.text.triton_poi_fused_convolution_relu_41:
[----:B------:R-:W-:Y:S01]  /*0000*/  LDC R1, c[0x0][0x28] ;  /* 0x00000a00ff017b82 */ /* 0x000fe20000000800 */
[----:B------:R-:W1:Y:S07]  /*0010*/  S2R R0, SR_TID.X ;  /* 0x0000000000007919 */ /* 0x000e6e0000002100 */
[----:B------:R-:W2:Y:S01]  /*0020*/  LDC.64 R4, c[0x0][0x218] ;  /* 0x00008600ff047b82 */ /* 0x000ea20000000a00 */
[----:B------:R-:W-:Y:S01]  /*0030*/  ULDC.64 UR4, c[0x0][0x208] ;  /* 0x0000820000047ab9 */ /* 0x000fe20000000a00 */
[----:B------:R-:W3:Y:S06]  /*0040*/  S2R R7, SR_CTAID.X ;  /* 0x0000000000077919 */ /* 0x000eec0000002500 */
[----:B------:R-:W4:Y:S01]  /*0050*/  LDC.64 R2, c[0x0][0x210] ;  /* 0x00008400ff027b82 */ /* 0x000f220000000a00 */
[----:B-1----:R-:W-:-:S05]  /*0060*/  IMAD.SHL.U32 R0, R0, 0x2, RZ ;  /* 0x0000000200007824 */ /* 0x002fca00078e00ff */
[----:B------:R-:W-:-:S05]  /*0070*/  LOP3.LUT R0, R0, 0x1fe, RZ, 0xc0, !PT ;  /* 0x000001fe00007812 */ /* 0x000fca00078ec0ff */
[----:B---3--:R-:W-:-:S04]  /*0080*/  IMAD R7, R7, 0x200, R0 ;  /* 0x0000020007077824 */ /* 0x008fc800078e0200 */
[----:B------:R-:W-:-:S04]  /*0090*/  IMAD.HI R0, R7, 0x71625345, RZ ;  /* 0x7162534507007827 */ /* 0x000fc800078e02ff */
[----:B----4-:R-:W-:Y:S01]  /*00a0*/  IMAD.WIDE R2, R7, 0x4, R2 ;  /* 0x0000000407027825 */ /* 0x010fe200078e0202 */
[----:B------:R-:W-:-:S04]  /*00b0*/  SHF.R.U32.HI R9, RZ, 0x1f, R0 ;  /* 0x0000001fff097819 */ /* 0x000fc80000011600 */
[----:B------:R-:W-:Y:S01]  /*00c0*/  LEA.HI.SX32 R9, R0, R9, 0x15 ;  /* 0x0000000900097211 */ /* 0x000fe200078faaff */
[----:B------:R-:W3:Y:S03]  /*00d0*/  LDG.E.64 R6, desc[UR4][R2.64] ;  /* 0x0000000402067981 */ /* 0x000ee6000c1e1b00 */
[----:B------:R-:W-:-:S04]  /*00e0*/  LEA.HI R0, R9, R9, RZ, 0x6 ;  /* 0x0000000909007211 */ /* 0x000fc800078f30ff */
[----:B------:R-:W-:-:S05]  /*00f0*/  LOP3.LUT R0, R0, 0xffffffc0, RZ, 0xc0, !PT ;  /* 0xffffffc000007812 */ /* 0x000fca00078ec0ff */
[----:B------:R-:W-:-:S04]  /*0100*/  IMAD.IADD R9, R9, 0x1, -R0 ;  /* 0x0000000109097824 */ /* 0x000fc800078e0a00 */
[----:B--2---:R-:W-:-:S06]  /*0110*/  IMAD.WIDE R4, R9, 0x4, R4 ;  /* 0x0000000409047825 */ /* 0x004fcc00078e0204 */
[----:B------:R-:W3:Y:S02]  /*0120*/  LDG.E.EL R4, desc[UR4][R4.64] ;  /* 0x0000000404047981 */ /* 0x000ee4000c2e1900 */
[CC--:B---3--:R-:W-:Y:S01]  /*0130*/  FSETP.GEU.AND P0, PT, R6.reuse, -R4.reuse, PT ;  /* 0x800000040600720b */ /* 0x0c8fe20003f0e000 */
[--C-:B------:R-:W-:Y:S01]  /*0140*/  FADD R6, R6, R4.reuse ;  /* 0x0000000406067221 */ /* 0x100fe20000000000 */
[C---:B------:R-:W-:Y:S01]  /*0150*/  FADD R0, R7.reuse, R4 ;  /* 0x0000000407007221 */ /* 0x040fe20000000000 */
[----:B------:R-:W-:-:S03]  /*0160*/  FSETP.GEU.AND P1, PT, R7, -R4, PT ;  /* 0x800000040700720b */ /* 0x000fc60003f2e000 */
[----:B------:R-:W-:Y:S02]  /*0170*/  FSEL R6, R6, RZ, P0 ;  /* 0x000000ff06067208 */ /* 0x000fe40000000000 */
[----:B------:R-:W-:-:S05]  /*0180*/  FSEL R7, R0, RZ, P1 ;  /* 0x000000ff00077208 */ /* 0x000fca0000800000 */
[----:B------:R-:W-:Y:S01]  /*0190*/  STG.E.64 desc[UR4][R2.64], R6 ;  /* 0x0000000602007986 */ /* 0x000fe2000c101b04 */
[----:B------:R-:W-:Y:S05]  /*01a0*/  EXIT ;  /* 0x000000000000794d */ /* 0x000fea0003800000 */
.L_x_0:
[----:B------:R-:W-:-:S00]  /*01b0*/  BRA `(.L_x_0) ;  /* 0xfffffffc00fc7947 */ /* 0x000fc0000383ffff */
[----:B------:R-:W-:-:S00]  /*01c0*/  NOP ;  /* 0x0000000000007918 */ /* 0x000fc00000000000 */
        /* <DEDUP_REMOVED lines=11> */
.L_x_1:


//--------------------- .nv.constant0.triton_poi_fused_convolution_relu_41 --------------------------
	.section	.nv.constant0.triton_poi_fused_convolution_relu_41,"a",@progbits
	.sectionflags	@""
	.align	4
.nv.constant0.triton_poi_fused_convolution_relu_41:
	.zero		548
